//
// Generated by NVIDIA NVVM Compiler
//
// Compiler Build ID: CL-36424714
// Cuda compilation tools, release 13.0, V13.0.88
// Based on NVVM 20.0.0
//

.version 9.0
.target sm_100
.address_size 64

	// .globl	_Z10matrixMultPKlS0_Pli

.visible .entry _Z10matrixMultPKlS0_Pli(
	.param .u64 .ptr .align 1 _Z10matrixMultPKlS0_Pli_param_0,
	.param .u64 .ptr .align 1 _Z10matrixMultPKlS0_Pli_param_1,
	.param .u64 .ptr .align 1 _Z10matrixMultPKlS0_Pli_param_2,
	.param .u32 _Z10matrixMultPKlS0_Pli_param_3
)
{
	.reg .pred 	%p<10>;
	.reg .b32 	%r<43>;
	.reg .b64 	%rd<119>;

	ld.param.u64 	%rd23, [_Z10matrixMultPKlS0_Pli_param_0];
	ld.param.u64 	%rd24, [_Z10matrixMultPKlS0_Pli_param_1];
	ld.param.u32 	%r18, [_Z10matrixMultPKlS0_Pli_param_3];
	cvta.to.global.u64 	%rd1, %rd24;
	cvta.to.global.u64 	%rd2, %rd23;
	mov.u32 	%r19, %ctaid.x;
	mov.u32 	%r20, %ctaid.y;
	mov.u32 	%r21, %tid.x;
	mov.u32 	%r22, %tid.y;
	mov.u32 	%r23, %nctaid.y;
	mad.lo.s32 	%r24, %r23, %r20, %r22;
	mul.lo.s32 	%r1, %r18, %r24;
	mov.u32 	%r25, %nctaid.x;
	mad.lo.s32 	%r2, %r25, %r19, %r21;
	setp.lt.s32 	%p1, %r18, 1;
	mov.b64 	%rd118, 0;
	@%p1 bra 	$L__BB0_12;
	and.b32  	%r3, %r18, 7;
	setp.lt.u32 	%p2, %r18, 8;
	mov.b64 	%rd118, 0;
	mov.b32 	%r41, 0;
	@%p2 bra 	$L__BB0_4;
	and.b32  	%r41, %r18, 2147483640;
	neg.s32 	%r39, %r41;
	mul.wide.u32 	%rd28, %r18, 16;
	add.s64 	%rd3, %rd1, %rd28;
	mul.wide.u32 	%rd29, %r18, 24;
	add.s64 	%rd4, %rd1, %rd29;
	mul.wide.u32 	%rd30, %r18, 32;
	add.s64 	%rd5, %rd1, %rd30;
	mul.wide.u32 	%rd31, %r18, 40;
	add.s64 	%rd6, %rd1, %rd31;
	mul.wide.u32 	%rd32, %r18, 48;
	add.s64 	%rd7, %rd1, %rd32;
	mul.wide.u32 	%rd33, %r18, 56;
	add.s64 	%rd8, %rd1, %rd33;
	mov.b64 	%rd118, 0;
	shl.b32 	%r28, %r18, 3;
	mov.u32 	%r37, %r1;
	mov.u32 	%r38, %r2;
$L__BB0_3:
	.pragma "nounroll";
	mul.wide.s32 	%rd34, %r38, 8;
	mul.wide.u32 	%rd35, %r18, 8;
	add.s64 	%rd36, %rd1, %rd34;
	add.s64 	%rd37, %rd36, %rd35;
	add.s64 	%rd38, %rd3, %rd34;
	add.s64 	%rd39, %rd4, %rd34;
	add.s64 	%rd40, %rd5, %rd34;
	add.s64 	%rd41, %rd6, %rd34;
	add.s64 	%rd42, %rd7, %rd34;
	add.s64 	%rd43, %rd8, %rd34;
	mul.wide.s32 	%rd44, %r37, 8;
	add.s64 	%rd45, %rd2, %rd44;
	ld.global.u64 	%rd46, [%rd45];
	ld.global.u64 	%rd47, [%rd36];
	mad.lo.s64 	%rd48, %rd47, %rd46, %rd118;
	ld.global.u64 	%rd49, [%rd45+8];
	ld.global.u64 	%rd50, [%rd37];
	mad.lo.s64 	%rd51, %rd50, %rd49, %rd48;
	ld.global.u64 	%rd52, [%rd45+16];
	ld.global.u64 	%rd53, [%rd38];
	mad.lo.s64 	%rd54, %rd53, %rd52, %rd51;
	ld.global.u64 	%rd55, [%rd45+24];
	ld.global.u64 	%rd56, [%rd39];
	mad.lo.s64 	%rd57, %rd56, %rd55, %rd54;
	ld.global.u64 	%rd58, [%rd45+32];
	ld.global.u64 	%rd59, [%rd40];
	mad.lo.s64 	%rd60, %rd59, %rd58, %rd57;
	ld.global.u64 	%rd61, [%rd45+40];
	ld.global.u64 	%rd62, [%rd41];
	mad.lo.s64 	%rd63, %rd62, %rd61, %rd60;
	ld.global.u64 	%rd64, [%rd45+48];
	ld.global.u64 	%rd65, [%rd42];
	mad.lo.s64 	%rd66, %rd65, %rd64, %rd63;
	ld.global.u64 	%rd67, [%rd45+56];
	ld.global.u64 	%rd68, [%rd43];
	mad.lo.s64 	%rd118, %rd68, %rd67, %rd66;
	add.s32 	%r39, %r39, 8;
	add.s32 	%r38, %r38, %r28;
	add.s32 	%r37, %r37, 8;
	setp.ne.s32 	%p3, %r39, 0;
	@%p3 bra 	$L__BB0_3;
$L__BB0_4:
	setp.eq.s32 	%p4, %r3, 0;
	@%p4 bra 	$L__BB0_12;
	and.b32  	%r13, %r18, 3;
	setp.lt.u32 	%p5, %r3, 4;
	@%p5 bra 	$L__BB0_7;
	add.s32 	%r29, %r41, %r1;
	mul.wide.s32 	%rd70, %r29, 8;
	add.s64 	%rd71, %rd2, %rd70;
	ld.global.u64 	%rd72, [%rd71];
	mad.lo.s32 	%r30, %r41, %r18, %r2;
	mul.wide.s32 	%rd73, %r30, 8;
	add.s64 	%rd74, %rd1, %rd73;
	ld.global.u64 	%rd75, [%rd74];
	mad.lo.s64 	%rd76, %rd75, %rd72, %rd118;
	ld.global.u64 	%rd77, [%rd71+8];
	mul.wide.u32 	%rd78, %r18, 8;
	add.s64 	%rd79, %rd74, %rd78;
	ld.global.u64 	%rd80, [%rd79];
	mad.lo.s64 	%rd81, %rd80, %rd77, %rd76;
	ld.global.u64 	%rd82, [%rd71+16];
	add.s64 	%rd83, %rd79, %rd78;
	ld.global.u64 	%rd84, [%rd83];
	mad.lo.s64 	%rd85, %rd84, %rd82, %rd81;
	ld.global.u64 	%rd86, [%rd71+24];
	add.s64 	%rd87, %rd83, %rd78;
	ld.global.u64 	%rd88, [%rd87];
	mad.lo.s64 	%rd118, %rd88, %rd86, %rd85;
	add.s32 	%r41, %r41, 4;
$L__BB0_7:
	setp.eq.s32 	%p6, %r13, 0;
	@%p6 bra 	$L__BB0_12;
	setp.eq.s32 	%p7, %r13, 1;
	@%p7 bra 	$L__BB0_10;
	add.s32 	%r31, %r41, %r1;
	mul.wide.s32 	%rd90, %r31, 8;
	add.s64 	%rd91, %rd2, %rd90;
	ld.global.u64 	%rd92, [%rd91];
	mad.lo.s32 	%r32, %r41, %r18, %r2;
	mul.wide.s32 	%rd93, %r32, 8;
	add.s64 	%rd94, %rd1, %rd93;
	ld.global.u64 	%rd95, [%rd94];
	mad.lo.s64 	%rd96, %rd95, %rd92, %rd118;
	ld.global.u64 	%rd97, [%rd91+8];
	mul.wide.u32 	%rd98, %r18, 8;
	add.s64 	%rd99, %rd94, %rd98;
	ld.global.u64 	%rd100, [%rd99];
	mad.lo.s64 	%rd118, %rd100, %rd97, %rd96;
	add.s32 	%r41, %r41, 2;
$L__BB0_10:
	and.b32  	%r33, %r18, 1;
	setp.eq.b32 	%p8, %r33, 1;
	not.pred 	%p9, %p8;
	@%p9 bra 	$L__BB0_12;
	add.s32 	%r34, %r41, %r1;
	mul.wide.s32 	%rd101, %r34, 8;
	add.s64 	%rd102, %rd2, %rd101;
	ld.global.u64 	%rd103, [%rd102];
	mad.lo.s32 	%r35, %r41, %r18, %r2;
	mul.wide.s32 	%rd104, %r35, 8;
	add.s64 	%rd105, %rd1, %rd104;
	ld.global.u64 	%rd106, [%rd105];
	mad.lo.s64 	%rd118, %rd106, %rd103, %rd118;
$L__BB0_12:
	ld.param.u64 	%rd110, [_Z10matrixMultPKlS0_Pli_param_2];
	cvta.to.global.u64 	%rd107, %rd110;
	add.s32 	%r36, %r1, %r2;
	mul.wide.s32 	%rd108, %r36, 8;
	add.s64 	%rd109, %rd107, %rd108;
	st.global.u64 	[%rd109], %rd118;
	ret;

}


// ===== COMPILED SASS (sm_100) =====

	.target	sm_100

	.elftype	@"ET_EXEC"


//--------------------- .note.nv.tkinfo           --------------------------
	.section	.note.nv.tkinfo,"",@"SHT_NOTE"
	.sectionflags	@"SHF_NOTE_NV_TKINFO"
	.tkinfo
        /*0018*/ 	.word	0x00000002
        /*0030*/ 	.string	""
        /*0030*/ 	.string	"ptxas"
        /*0030*/ 	.string	"Cuda compilation tools, release 13.0, V13.0.88"
        /*0030*/ 	.string	"Build cuda_13.0.r13.0/compiler.36424714_0"
        /*0030*/ 	.string	"-arch sm_100 -m 64 "



//--------------------- .note.nv.cuinfo           --------------------------
	.section	.note.nv.cuinfo,"",@"SHT_NOTE"
	.sectionflags	@"SHF_NOTE_NV_CUINFO"
        /*0018*/ 	.short	0x0002
        /*001a*/ 	.short	0x0064
        /*001c*/ 	.short	0x0082
	.zero		2


//--------------------- .nv.info                  --------------------------
	.section	.nv.info,"",@"SHT_CUDA_INFO"
	.align	4


	//----- nvinfo : EIATTR_REGCOUNT
	.align		4
        /*0000*/ 	.byte	0x04, 0x2f
        /*0002*/ 	.short	(.L_1 - .L_0)
	.align		4
.L_0:
        /*0004*/ 	.word	index@(_Z10matrixMultPKlS0_Pli)
        /*0008*/ 	.word	0x0000001e


	//----- nvinfo : EIATTR_FRAME_SIZE
	.align		4
.L_1:
        /*000c*/ 	.byte	0x04, 0x11
        /*000e*/ 	.short	(.L_3 - .L_2)
	.align		4
.L_2:
        /*0010*/ 	.word	index@(_Z10matrixMultPKlS0_Pli)
        /*0014*/ 	.word	0x00000000


	//----- nvinfo : EIATTR_MIN_STACK_SIZE
	.align		4
.L_3:
        /*0018*/ 	.byte	0x04, 0x12
        /*001a*/ 	.short	(.L_5 - .L_4)
	.align		4
.L_4:
        /*001c*/ 	.word	index@(_Z10matrixMultPKlS0_Pli)
        /*0020*/ 	.word	0x00000000
.L_5:


//--------------------- .nv.compat                --------------------------
	.section	.nv.compat,"",@"SHT_CUDA_COMPAT_INFO"
	.align	4
        /*0000*/ 	.byte	0x02, 0x09, 0x00, 0x00, 0x02, 0x02, 0x01, 0x00, 0x02, 0x05, 0x05, 0x00, 0x03, 0x07, 0x01, 0x01
        /*0010*/ 	.byte	0x02, 0x03, 0x00, 0x00, 0x02, 0x06, 0x01, 0x00, 0x04, 0x0b, 0x08, 0x00, 0x09, 0x00, 0x00, 0x00
        /*0020*/ 	.byte	0x00, 0x00, 0x00, 0x00


//--------------------- .nv.info._Z10matrixMultPKlS0_Pli --------------------------
	.section	.nv.info._Z10matrixMultPKlS0_Pli,"",@"SHT_CUDA_INFO"
	.sectionflags	@""
	.align	4


	//----- nvinfo : EIATTR_CUDA_API_VERSION
	.align		4
        /*0000*/ 	.byte	0x04, 0x37
        /*0002*/ 	.short	(.L_7 - .L_6)
.L_6:
        /*0004*/ 	.word	0x00000082


	//----- nvinfo : EIATTR_KPARAM_INFO
	.align		4
.L_7:
        /*0008*/ 	.byte	0x04, 0x17
        /*000a*/ 	.short	(.L_9 - .L_8)
.L_8:
        /*000c*/ 	.word	0x00000000
        /*0010*/ 	.short	0x0003
        /*0012*/ 	.short	0x0018
        /*0014*/ 	.byte	0x00, 0xf0, 0x11, 0x00


	//----- nvinfo : EIATTR_KPARAM_INFO
	.align		4
.L_9:
        /*0018*/ 	.byte	0x04, 0x17
        /*001a*/ 	.short	(.L_11 - .L_10)
.L_10:
        /*001c*/ 	.word	0x00000000
        /*0020*/ 	.short	0x0002
        /*0022*/ 	.short	0x0010
        /*0024*/ 	.byte	0x00, 0xf5, 0x21, 0x00


	//----- nvinfo : EIATTR_KPARAM_INFO
	.align		4
.L_11:
        /*0028*/ 	.byte	0x04, 0x17
        /*002a*/ 	.short	(.L_13 - .L_12)
.L_12:
        /*002c*/ 	.word	0x00000000
        /*0030*/ 	.short	0x0001
        /*0032*/ 	.short	0x0008
        /*0034*/ 	.byte	0x00, 0xf5, 0x21, 0x00


	//----- nvinfo : EIATTR_KPARAM_INFO
	.align		4
.L_13:
        /*0038*/ 	.byte	0x04, 0x17
        /*003a*/ 	.short	(.L_15 - .L_14)
.L_14:
        /*003c*/ 	.word	0x00000000
        /*0040*/ 	.short	0x0000
        /*0042*/ 	.short	0x0000
        /*0044*/ 	.byte	0x00, 0xf5, 0x21, 0x00


	//----- nvinfo : EIATTR_SPARSE_MMA_MASK
	.align		4
.L_15:
        /*0048*/ 	.byte	0x03, 0x50
        /*004a*/ 	.short	0x0000


	//----- nvinfo : EIATTR_MAXREG_COUNT
	.align		4
        /*004c*/ 	.byte	0x03, 0x1b
        /*004e*/ 	.short	0x00ff


	//----- nvinfo : EIATTR_MERCURY_ISA_VERSION
	.align		4
        /*0050*/ 	.byte	0x03, 0x5f
        /*0052*/ 	.short	0x0101


	//----- nvinfo : EIATTR_VRC_CTA_INIT_COUNT
	.align		4
        /*0054*/ 	.byte	0x02, 0x4a
	.zero		1
	.zero		1


	//----- nvinfo : EIATTR_EXIT_INSTR_OFFSETS
	.align		4
        /*0058*/ 	.byte	0x04, 0x1c
        /*005a*/ 	.short	(.L_17 - .L_16)


	//   ....[0]....
.L_16:
        /*005c*/ 	.word	0x00000c30


	//----- nvinfo : EIATTR_CBANK_PARAM_SIZE
	.align		4
.L_17:
        /*0060*/ 	.byte	0x03, 0x19
        /*0062*/ 	.short	0x001c


	//----- nvinfo : EIATTR_PARAM_CBANK
	.align		4
        /*0064*/ 	.byte	0x04, 0x0a
        /*0066*/ 	.short	(.L_19 - .L_18)
	.align		4
.L_18:
        /*0068*/ 	.word	index@(.nv.constant0._Z10matrixMultPKlS0_Pli)
        /*006c*/ 	.short	0x0380
        /*006e*/ 	.short	0x001c


	//----- nvinfo : EIATTR_SW_WAR
	.align		4
.L_19:
        /*0070*/ 	.byte	0x04, 0x36
        /*0072*/ 	.short	(.L_21 - .L_20)
.L_20:
        /*0074*/ 	.word	0x00000008
.L_21:


//--------------------- .nv.callgraph             --------------------------
	.section	.nv.callgraph,"",@"SHT_CUDA_CALLGRAPH"
	.align	4
	.sectionentsize	8
	.align		4
        /*0000*/ 	.word	0x00000000
	.align		4
        /*0004*/ 	.word	0xffffffff
	.align		4
        /*0008*/ 	.word	0x00000000
	.align		4
        /*000c*/ 	.word	0xfffffffe
	.align		4
        /*0010*/ 	.word	0x00000000
	.align		4
        /*0014*/ 	.word	0xfffffffd
	.align		4
        /*0018*/ 	.word	0x00000000
	.align		4
        /*001c*/ 	.word	0xfffffffc


//--------------------- .text._Z10matrixMultPKlS0_Pli --------------------------
	.section	.text._Z10matrixMultPKlS0_Pli,"ax",@progbits
	.align	128
        .global         _Z10matrixMultPKlS0_Pli
        .type           _Z10matrixMultPKlS0_Pli,@function
        .size           _Z10matrixMultPKlS0_Pli,(.L_x_6 - _Z10matrixMultPKlS0_Pli)
        .other          _Z10matrixMultPKlS0_Pli,@"STO_CUDA_ENTRY STV_DEFAULT"
_Z10matrixMultPKlS0_Pli:
.text._Z10matrixMultPKlS0_Pli:
[----:B------:R-:W-:Y:S01]  /*0000*/  LDC R1, c[0x0][0x37c] ;  /* 0x0000df00ff017b82 */ /* 0x000fe20000000800 */
[----:B------:R-:W0:Y:S01]  /*0010*/  S2R R11, SR_TID.Y ;  /* 0x00000000000b7919 */ /* 0x000e220000002200 */
[----:B------:R-:W1:Y:S06]  /*0020*/  LDCU UR18, c[0x0][0x398] ;  /* 0x00007300ff1277ac */ /* 0x000e6c0008000800 */
[----:B------:R-:W0:Y:S01]  /*0030*/  S2UR UR5, SR_CTAID.Y ;  /* 0x00000000000579c3 */ /* 0x000e220000002600 */
[----:B------:R-:W-:Y:S01]  /*0040*/  CS2R R24, SRZ ;  /* 0x0000000000187805 */ /* 0x000fe2000001ff00 */
[----:B------:R-:W2:Y:S01]  /*0050*/  S2R R0, SR_TID.X ;  /* 0x0000000000007919 */ /* 0x000ea20000002100 */
[----:B------:R-:W3:Y:S05]  /*0060*/  LDCU.64 UR16, c[0x0][0x358] ;  /* 0x00006b00ff1077ac */ /* 0x000eea0008000a00 */
[----:B------:R-:W0:Y:S08]  /*0070*/  LDC R2, c[0x0][0x374] ;  /* 0x0000dd00ff027b82 */ /* 0x000e300000000800 */
[----:B------:R-:W2:Y:S01]  /*0080*/  S2UR UR4, SR_CTAID.X ;  /* 0x00000000000479c3 */ /* 0x000ea20000002500 */
[----:B-1----:R-:W-:-:S07]  /*0090*/  UISETP.GE.AND UP0, UPT, UR18, 0x1, UPT ;  /* 0x000000011200788c */ /* 0x002fce000bf06270 */
[----:B------:R-:W2:Y:S01]  /*00a0*/  LDC R3, c[0x0][0x370] ;  /* 0x0000dc00ff037b82 */ /* 0x000ea20000000800 */
[----:B0-----:R-:W-:-:S04]  /*00b0*/  IMAD R11, R2, UR5, R11 ;  /* 0x00000005020b7c24 */ /* 0x001fc8000f8e020b */
[----:B------:R-:W-:Y:S02]  /*00c0*/  IMAD R11, R11, UR18, RZ ;  /* 0x000000120b0b7c24 */ /* 0x000fe4000f8e02ff */
[----:B--2---:R-:W-:Y:S01]  /*00d0*/  IMAD R0, R3, UR4, R0 ;  /* 0x0000000403007c24 */ /* 0x004fe2000f8e0200 */
[----:B---3--:R-:W-:Y:S06]  /*00e0*/  BRA.U !UP0, `(.L_x_0) ;  /* 0x0000000908c07547 */ /* 0x008fec000b800000 */
[----:B------:R-:W-:Y:S01]  /*00f0*/  UISETP.GE.U32.AND UP1, UPT, UR18, 0x8, UPT ;  /* 0x000000081200788c */ /* 0x000fe2000bf26070 */
[----:B------:R-:W-:Y:S01]  /*0100*/  CS2R R24, SRZ ;  /* 0x0000000000187805 */ /* 0x000fe2000001ff00 */
[----:B------:R-:W-:Y:S01]  /*0110*/  ULOP3.LUT UR19, UR18, 0x7, URZ, 0xc0, !UPT ;  /* 0x0000000712137892 */ /* 0x000fe2000f8ec0ff */
[----:B------:R-:W-:-:S03]  /*0120*/  UMOV UR4, URZ ;  /* 0x000000ff00047c82 */ /* 0x000fc60008000000 */
[----:B------:R-:W-:-:S03]  /*0130*/  UISETP.NE.AND UP0, UPT, UR19, URZ, UPT ;  /* 0x000000ff1300728c */ /* 0x000fc6000bf05270 */
[----:B------:R-:W-:Y:S08]  /*0140*/  BRA.U !UP1, `(.L_x_1) ;  /* 0x0000000509587547 */ /* 0x000ff0000b800000 */
[----:B------:R-:W0:Y:S01]  /*0150*/  LDCU.64 UR20, c[0x0][0x388] ;  /* 0x00007100ff1477ac */ /* 0x000e220008000a00 */
[----:B------:R-:W-:Y:S02]  /*0160*/  CS2R R24, SRZ ;  /* 0x0000000000187805 */ /* 0x000fe4000001ff00 */
[----:B------:R-:W-:Y:S01]  /*0170*/  MOV R8, R11 ;  /* 0x0000000b00087202 */ /* 0x000fe20000000f00 */
[----:B------:R-:W-:Y:S01]  /*0180*/  ULOP3.LUT UR4, UR18, 0x7ffffff8, URZ, 0xc0, !UPT ;  /* 0x7ffffff812047892 */ /* 0x000fe2000f8ec0ff */
[----:B------:R-:W-:-:S03]  /*0190*/  MOV R9, R0 ;  /* 0x0000000000097202 */ /* 0x000fc60000000f00 */
[----:B------:R-:W-:Y:S02]  /*01a0*/  UIADD3 UR5, UPT, UPT, -UR4, URZ, URZ ;  /* 0x000000ff04057290 */ /* 0x000fe4000fffe1ff */
[----:B0-----:R-:W-:Y:S02]  /*01b0*/  UIMAD.WIDE.U32 UR6, UR18, 0x18, UR20 ;  /* 0x00000018120678a5 */ /* 0x001fe4000f8e0014 */
[----:B------:R-:W-:Y:S02]  /*01c0*/  UIMAD.WIDE.U32 UR8, UR18, 0x20, UR20 ;  /* 0x00000020120878a5 */ /* 0x000fe4000f8e0014 */
[----:B------:R-:W-:Y:S02]  /*01d0*/  UIMAD.WIDE.U32 UR10, UR18, 0x28, UR20 ;  /* 0x00000028120a78a5 */ /* 0x000fe4000f8e0014 */
[----:B------:R-:W-:Y:S02]  /*01e0*/  UIMAD.WIDE.U32 UR12, UR18, 0x30, UR20 ;  /* 0x00000030120c78a5 */ /* 0x000fe4000f8e0014 */
[----:B------:R-:W-:-:S12]  /*01f0*/  UIMAD.WIDE.U32 UR14, UR18, 0x38, UR20 ;  /* 0x00000038120e78a5 */ /* 0x000fd8000f8e0014 */
.L_x_2:
[----:B------:R-:W0:Y:S01]  /*0200*/  LDC.64 R2, c[0x0][0x380] ;  /* 0x0000e000ff027b82 */ /* 0x000e220000000a00 */
[----:B------:R-:W-:Y:S01]  /*0210*/  HFMA2 R4, -RZ, RZ, 0, 4.76837158203125e-07 ;  /* 0x00000008ff047431 */ /* 0x000fe200000001ff */
[----:B------:R-:W-:-:S04]  /*0220*/  MOV R23, UR18 ;  /* 0x0000001200177c02 */ /* 0x000fc80008000f00 */
[----:B------:R-:W-:Y:S01]  /*0230*/  IMAD.WIDE R4, R9, R4, UR20 ;  /* 0x0000001409047e25 */ /* 0x000fe2000f8e0204 */
[----:B------:R-:W-:-:S04]  /*0240*/  UIMAD.WIDE.U32 UR22, UR18, 0x10, UR20 ;  /* 0x00000010121678a5 */ /* 0x000fc8000f8e0014 */
[----:B------:R1:W2:Y:S01]  /*0250*/  LDG.E.64 R16, desc[UR16][R4.64] ;  /* 0x0000001004107981 */ /* 0x0002a2000c1e1b00 */
[----:B0-----:R-:W-:-:S05]  /*0260*/  IMAD.WIDE R2, R8, 0x8, R2 ;  /* 0x0000000808027825 */ /* 0x001fca00078e0202 */
[----:B------:R-:W2:Y:S01]  /*0270*/  LDG.E.64 R18, desc[UR16][R2.64] ;  /* 0x0000001002127981 */ /* 0x000ea2000c1e1b00 */
[----:B------:R-:W-:Y:S01]  /*0280*/  IMAD.WIDE.U32 R22, R23, 0x8, R4 ;  /* 0x0000000817167825 */ /* 0x000fe200078e0004 */
[----:B------:R-:W-:Y:S02]  /*0290*/  MOV R14, UR22 ;  /* 0x00000016000e7c02 */ /* 0x000fe40008000f00 */
[----:B------:R-:W3:Y:S01]  /*02a0*/  LDG.E.64 R20, desc[UR16][R2.64+0x8] ;  /* 0x0000081002147981 */ /* 0x000ee2000c1e1b00 */
[----:B------:R-:W-:-:S03]  /*02b0*/  MOV R15, UR23 ;  /* 0x00000017000f7c02 */ /* 0x000fc60008000f00 */
[----:B------:R-:W3:Y:S01]  /*02c0*/  LDG.E.64 R22, desc[UR16][R22.64] ;  /* 0x0000001016167981 */ /* 0x000ee2000c1e1b00 */
[C---:B------:R-:W-:Y:S01]  /*02d0*/  IMAD.WIDE R14, R9.reuse, 0x8, R14 ;  /* 0x00000008090e7825 */ /* 0x040fe200078e020e */
[----:B-1----:R-:W-:Y:S02]  /*02e0*/  MOV R4, 0x8 ;  /* 0x0000000800047802 */ /* 0x002fe40000000f00 */
[----:B------:R-:W4:Y:S04]  /*02f0*/  LDG.E.64 R12, desc[UR16][R2.64+0x10] ;  /* 0x00001010020c7981 */ /* 0x000f28000c1e1b00 */
[----:B------:R-:W4:Y:S01]  /*0300*/  LDG.E.64 R14, desc[UR16][R14.64] ;  /* 0x000000100e0e7981 */ /* 0x000f22000c1e1b00 */
[----:B------:R-:W-:-:S03]  /*0310*/  IMAD.WIDE R4, R9, R4, UR6 ;  /* 0x0000000609047e25 */ /* 0x000fc6000f8e0204 */
[----:B------:R-:W5:Y:S04]  /*0320*/  LDG.E.64 R6, desc[UR16][R2.64+0x18] ;  /* 0x0000181002067981 */ /* 0x000f68000c1e1b00 */
[----:B------:R-:W5:Y:S01]  /*0330*/  LDG.E.64 R4, desc[UR16][R4.64] ;  /* 0x0000001004047981 */ /* 0x000f62000c1e1b00 */
[----:B--2---:R-:W-:Y:S02]  /*0340*/  IMAD R17, R17, R18, RZ ;  /* 0x0000001211117224 */ /* 0x004fe400078e02ff */
[----:B------:R-:W-:-:S04]  /*0350*/  IMAD.WIDE.U32 R24, R18, R16, R24 ;  /* 0x0000001012187225 */ /* 0x000fc800078e0018 */
[----:B------:R-:W-:Y:S02]  /*0360*/  HFMA2 R18, -RZ, RZ, 0, 4.76837158203125e-07 ;  /* 0x00000008ff127431 */ /* 0x000fe400000001ff */
[----:B------:R-:W-:-:S05]  /*0370*/  IMAD R17, R19, R16, R17 ;  /* 0x0000001013117224 */ /* 0x000fca00078e0211 */
[----:B------:R-:W-:Y:S01]  /*0380*/  IADD3 R25, PT, PT, R25, R17, RZ ;  /* 0x0000001119197210 */ /* 0x000fe20007ffe0ff */
[----:B---3--:R-:W-:-:S04]  /*0390*/  IMAD R17, R23, R20, RZ ;  /* 0x0000001417117224 */ /* 0x008fc800078e02ff */
[-C--:B------:R-:W-:Y:S02]  /*03a0*/  IMAD R21, R21, R22.reuse, R17 ;  /* 0x0000001615157224 */ /* 0x080fe400078e0211 */
[----:B------:R-:W-:-:S04]  /*03b0*/  IMAD.WIDE.U32 R22, R20, R22, R24 ;  /* 0x0000001614167225 */ /* 0x000fc800078e0018 */
[----:B------:R-:W-:Y:S01]  /*03c0*/  IMAD.WIDE R18, R9, R18, UR8 ;  /* 0x0000000809127e25 */ /* 0x000fe2000f8e0212 */
[----:B------:R-:W-:Y:S01]  /*03d0*/  IADD3 R23, PT, PT, R23, R21, RZ ;  /* 0x0000001517177210 */ /* 0x000fe20007ffe0ff */
[----:B------:R-:W2:Y:S01]  /*03e0*/  LDG.E.64 R16, desc[UR16][R2.64+0x20] ;  /* 0x0000201002107981 */ /* 0x000ea2000c1e1b00 */
[----:B------:R-:W-:Y:S01]  /*03f0*/  MOV R20, 0x8 ;  /* 0x0000000800147802 */ /* 0x000fe20000000f00 */
[----:B----4-:R-:W-:Y:S02]  /*0400*/  IMAD R27, R15, R12, RZ ;  /* 0x0000000c0f1b7224 */ /* 0x010fe400078e02ff */
[----:B------:R-:W2:Y:S01]  /*0410*/  LDG.E.64 R18, desc[UR16][R18.64] ;  /* 0x0000001012127981 */ /* 0x000ea2000c1e1b00 */
[----:B------:R-:W-:-:S04]  /*0420*/  IMAD.WIDE.U32 R24, R12, R14, R22 ;  /* 0x0000000e0c187225 */ /* 0x000fc800078e0016 */
[----:B------:R-:W-:Y:S02]  /*0430*/  HFMA2 R22, -RZ, RZ, 0, 4.76837158203125e-07 ;  /* 0x00000008ff167431 */ /* 0x000fe400000001ff */
[----:B------:R-:W-:Y:S02]  /*0440*/  IMAD R27, R13, R14, R27 ;  /* 0x0000000e0d1b7224 */ /* 0x000fe400078e021b */
[----:B------:R-:W-:Y:S01]  /*0450*/  IMAD.WIDE R20, R9, R20, UR10 ;  /* 0x0000000a09147e25 */ /* 0x000fe2000f8e0214 */
[----:B------:R-:W-:Y:S01]  /*0460*/  MOV R26, R24 ;  /* 0x00000018001a7202 */ /* 0x000fe20000000f00 */
[----:B------:R-:W3:Y:S01]  /*0470*/  LDG.E.64 R12, desc[UR16][R2.64+0x28] ;  /* 0x00002810020c7981 */ /* 0x000ee2000c1e1b00 */
[----:B------:R-:W-:Y:S01]  /*0480*/  IADD3 R27, PT, PT, R25, R27, RZ ;  /* 0x0000001b191b7210 */ /* 0x000fe20007ffe0ff */
[----:B-----5:R-:W-:Y:S02]  /*0490*/  IMAD R25, R5, R6, RZ ;  /* 0x0000000605197224 */ /* 0x020fe400078e02ff */
[----:B------:R-:W3:Y:S01]  /*04a0*/  LDG.E.64 R14, desc[UR16][R20.64] ;  /* 0x00000010140e7981 */ /* 0x000ee2000c1e1b00 */
[----:B------:R-:W-:-:S04]  /*04b0*/  IMAD.WIDE R22, R9, R22, UR12 ;  /* 0x0000000c09167e25 */ /* 0x000fc8000f8e0216 */
[-C--:B------:R-:W-:Y:S02]  /*04c0*/  IMAD R25, R7, R4.reuse, R25 ;  /* 0x0000000407197224 */ /* 0x080fe400078e0219 */
[----:B------:R-:W-:-:S04]  /*04d0*/  IMAD.WIDE.U32 R4, R6, R4, R26 ;  /* 0x0000000406047225 */ /* 0x000fc800078e001a */
[----:B------:R-:W-:Y:S01]  /*04e0*/  HFMA2 R6, -RZ, RZ, 0, 4.76837158203125e-07 ;  /* 0x00000008ff067431 */ /* 0x000fe200000001ff */
[----:B------:R-:W4:Y:S04]  /*04f0*/  LDG.E.64 R22, desc[UR16][R22.64] ;  /* 0x0000001016167981 */ /* 0x000f28000c1e1b00 */
[----:B------:R-:W4:Y:S04]  /*0500*/  LDG.E.64 R20, desc[UR16][R2.64+0x30] ;  /* 0x0000301002147981 */ /* 0x000f28000c1e1b00 */
[----:B------:R0:W5:Y:S01]  /*0510*/  LDG.E.64 R26, desc[UR16][R2.64+0x38] ;  /* 0x00003810021a7981 */ /* 0x000162000c1e1b00 */
[----:B------:R-:W-:-:S06]  /*0520*/  IMAD.WIDE R6, R9, R6, UR14 ;  /* 0x0000000e09067e25 */ /* 0x000fcc000f8e0206 */
[----:B------:R-:W5:Y:S01]  /*0530*/  LDG.E.64 R6, desc[UR16][R6.64] ;  /* 0x0000001006067981 */ /* 0x000f62000c1e1b00 */
[----:B------:R-:W-:Y:S01]  /*0540*/  IADD3 R5, PT, PT, R5, R25, RZ ;  /* 0x0000001905057210 */ /* 0x000fe20007ffe0ff */
[----:B------:R-:W-:-:S04]  /*0550*/  UIADD3 UR5, UPT, UPT, UR5, 0x8, URZ ;  /* 0x0000000805057890 */ /* 0x000fc8000fffe0ff */
[----:B------:R-:W-:Y:S01]  /*0560*/  UISETP.NE.AND UP1, UPT, UR5, URZ, UPT ;  /* 0x000000ff0500728c */ /* 0x000fe2000bf25270 */
[----:B0-----:R-:W-:Y:S02]  /*0570*/  MOV R2, UR18 ;  /* 0x0000001200027c02 */ /* 0x001fe40008000f00 */
[----:B------:R-:W-:Y:S02]  /*0580*/  IADD3 R8, PT, PT, R8, 0x8, RZ ;  /* 0x0000000808087810 */ /* 0x000fe40007ffe0ff */
[----:B------:R-:W-:Y:S01]  /*0590*/  LEA R9, R2, R9, 0x3 ;  /* 0x0000000902097211 */ /* 0x000fe200078e18ff */
[----:B--2---:R-:W-:Y:S02]  /*05a0*/  IMAD R19, R19, R16, RZ ;  /* 0x0000001013137224 */ /* 0x004fe400078e02ff */
[----:B------:R-:W-:-:S04]  /*05b0*/  IMAD.WIDE.U32 R4, R16, R18, R4 ;  /* 0x0000001210047225 */ /* 0x000fc800078e0004 */
[----:B------:R-:W-:-:S05]  /*05c0*/  IMAD R19, R17, R18, R19 ;  /* 0x0000001211137224 */ /* 0x000fca00078e0213 */
[----:B------:R-:W-:Y:S01]  /*05d0*/  IADD3 R5, PT, PT, R5, R19, RZ ;  /* 0x0000001305057210 */ /* 0x000fe20007ffe0ff */
[----:B---3--:R-:W-:-:S04]  /*05e0*/  IMAD R15, R15, R12, RZ ;  /* 0x0000000c0f0f7224 */ /* 0x008fc800078e02ff */
[-C--:B------:R-:W-:Y:S02]  /*05f0*/  IMAD R15, R13, R14.reuse, R15 ;  /* 0x0000000e0d0f7224 */ /* 0x080fe400078e020f */
[----:B------:R-:W-:-:S05]  /*0600*/  IMAD.WIDE.U32 R12, R12, R14, R4 ;  /* 0x0000000e0c0c7225 */ /* 0x000fca00078e0004 */
[----:B------:R-:W-:Y:S01]  /*0610*/  IADD3 R13, PT, PT, R13, R15, RZ ;  /* 0x0000000f0d0d7210 */ /* 0x000fe20007ffe0ff */
[----:B----4-:R-:W-:-:S04]  /*0620*/  IMAD R3, R23, R20, RZ ;  /* 0x0000001417037224 */ /* 0x010fc800078e02ff */
[-C--:B------:R-:W-:Y:S02]  /*0630*/  IMAD R3, R21, R22.reuse, R3 ;  /* 0x0000001615037224 */ /* 0x080fe400078e0203 */
[----:B------:R-:W-:-:S05]  /*0640*/  IMAD.WIDE.U32 R20, R20, R22, R12 ;  /* 0x0000001614147225 */ /* 0x000fca00078e000c */
[----:B------:R-:W-:Y:S01]  /*0650*/  IADD3 R21, PT, PT, R21, R3, RZ ;  /* 0x0000000315157210 */ /* 0x000fe20007ffe0ff */
[----:B-----5:R-:W-:-:S04]  /*0660*/  IMAD R5, R7, R26, RZ ;  /* 0x0000001a07057224 */ /* 0x020fc800078e02ff */
[-C--:B------:R-:W-:Y:S02]  /*0670*/  IMAD R5, R27, R6.reuse, R5 ;  /* 0x000000061b057224 */ /* 0x080fe400078e0205 */
[----:B------:R-:W-:-:S05]  /*0680*/  IMAD.WIDE.U32 R24, R26, R6, R20 ;  /* 0x000000061a187225 */ /* 0x000fca00078e0014 */
[----:B------:R-:W-:Y:S01]  /*0690*/  IADD3 R25, PT, PT, R25, R5, RZ ;  /* 0x0000000519197210 */ /* 0x000fe20007ffe0ff */
[----:B------:R-:W-:Y:S06]  /*06a0*/  BRA.U UP1, `(.L_x_2) ;  /* 0xfffffff901d47547 */ /* 0x000fec000b83ffff */
.L_x_1:
[----:B------:R-:W-:Y:S05]  /*06b0*/  BRA.U !UP0, `(.L_x_0) ;  /* 0x00000005084c7547 */ /* 0x000fea000b800000 */
[----:B------:R-:W-:Y:S02]  /*06c0*/  UISETP.GE.U32.AND UP0, UPT, UR19, 0x4, UPT ;  /* 0x000000041300788c */ /* 0x000fe4000bf06070 */
[----:B------:R-:W-:-:S04]  /*06d0*/  ULOP3.LUT UR5, UR18, 0x3, URZ, 0xc0, !UPT ;  /* 0x0000000312057892 */ /* 0x000fc8000f8ec0ff */
[----:B------:R-:W-:-:S03]  /*06e0*/  UISETP.NE.AND UP1, UPT, UR5, URZ, UPT ;  /* 0x000000ff0500728c */ /* 0x000fc6000bf25270 */
[----:B------:R-:W-:Y:S08]  /*06f0*/  BRA.U !UP0, `(.L_x_3) ;  /* 0x0000000108987547 */ /* 0x000ff0000b800000 */
[----:B------:R-:W0:Y:S01]  /*0700*/  LDC.64 R16, c[0x0][0x380] ;  /* 0x0000e000ff107b82 */ /* 0x000e220000000a00 */
[----:B------:R-:W-:Y:S02]  /*0710*/  MOV R5, UR4 ;  /* 0x0000000400057c02 */ /* 0x000fe40008000f00 */
[----:B------:R-:W-:-:S03]  /*0720*/  IADD3 R3, PT, PT, R11, UR4, RZ ;  /* 0x000000040b037c10 */ /* 0x000fc6000fffe0ff */
[----:B------:R-:W-:Y:S02]  /*0730*/  IMAD R5, R5, UR18, R0 ;  /* 0x0000001205057c24 */ /* 0x000fe4000f8e0200 */
[----:B------:R-:W1:Y:S01]  /*0740*/  LDC.64 R18, c[0x0][0x388] ;  /* 0x0000e200ff127b82 */ /* 0x000e620000000a00 */
[----:B------:R-:W-:Y:S01]  /*0750*/  MOV R23, UR18 ;  /* 0x0000001200177c02 */ /* 0x000fe20008000f00 */
[----:B0-----:R-:W-:Y:S01]  /*0760*/  IMAD.WIDE R16, R3, 0x8, R16 ;  /* 0x0000000803107825 */ /* 0x001fe200078e0210 */
[----:B------:R-:W-:-:S04]  /*0770*/  MOV R27, UR18 ;  /* 0x00000012001b7c02 */ /* 0x000fc80008000f00 */
[----:B------:R-:W2:Y:S01]  /*0780*/  LDG.E.64 R6, desc[UR16][R16.64+0x8] ;  /* 0x0000081010067981 */ /* 0x000ea2000c1e1b00 */
[----:B-1----:R-:W-:Y:S01]  /*0790*/  IMAD.WIDE R18, R5, 0x8, R18 ;  /* 0x0000000805127825 */ /* 0x002fe200078e0212 */
[----:B------:R-:W-:Y:S02]  /*07a0*/  MOV R21, UR18 ;  /* 0x0000001200157c02 */ /* 0x000fe40008000f00 */
[----:B------:R-:W3:Y:S04]  /*07b0*/  LDG.E.64 R4, desc[UR16][R16.64] ;  /* 0x0000001010047981 */ /* 0x000ee8000c1e1b00 */
[----:B------:R-:W3:Y:S01]  /*07c0*/  LDG.E.64 R2, desc[UR16][R18.64] ;  /* 0x0000001012027981 */ /* 0x000ee2000c1e1b00 */
[----:B------:R-:W-:-:S03]  /*07d0*/  IMAD.WIDE.U32 R22, R23, 0x8, R18 ;  /* 0x0000000817167825 */ /* 0x000fc600078e0012 */
[----:B------:R-:W4:Y:S04]  /*07e0*/  LDG.E.64 R12, desc[UR16][R16.64+0x10] ;  /* 0x00001010100c7981 */ /* 0x000f28000c1e1b00 */
[----:B------:R0:W2:Y:S01]  /*07f0*/  LDG.E.64 R8, desc[UR16][R22.64] ;  /* 0x0000001016087981 */ /* 0x0000a2000c1e1b00 */
[----:B------:R-:W-:-:S03]  /*0800*/  IMAD.WIDE.U32 R26, R27, 0x8, R22 ;  /* 0x000000081b1a7825 */ /* 0x000fc600078e0016 */
[----:B------:R-:W5:Y:S04]  /*0810*/  LDG.E.64 R18, desc[UR16][R16.64+0x18] ;  /* 0x0000181010127981 */ /* 0x000f68000c1e1b00 */
[----:B------:R-:W4:Y:S01]  /*0820*/  LDG.E.64 R14, desc[UR16][R26.64] ;  /* 0x000000101a0e7981 */ /* 0x000f22000c1e1b00 */
[----:B------:R-:W-:-:S06]  /*0830*/  IMAD.WIDE.U32 R20, R21, 0x8, R26 ;  /* 0x0000000815147825 */ /* 0x000fcc00078e001a */
[----:B------:R-:W5:Y:S01]  /*0840*/  LDG.E.64 R20, desc[UR16][R20.64] ;  /* 0x0000001014147981 */ /* 0x000f62000c1e1b00 */
[----:B------:R-:W-:Y:S01]  /*0850*/  UIADD3 UR4, UPT, UPT, UR4, 0x4, URZ ;  /* 0x0000000404047890 */ /* 0x000fe2000fffe0ff */
[----:B---3--:R-:W-:Y:S02]  /*0860*/  IMAD R3, R3, R4, RZ ;  /* 0x0000000403037224 */ /* 0x008fe400078e02ff */
[----:B0-----:R-:W-:-:S04]  /*0870*/  IMAD.WIDE.U32 R22, R4, R2, R24 ;  /* 0x0000000204167225 */ /* 0x001fc800078e0018 */
[----:B------:R-:W-:-:S05]  /*0880*/  IMAD R3, R5, R2, R3 ;  /* 0x0000000205037224 */ /* 0x000fca00078e0203 */
[----:B------:R-:W-:Y:S01]  /*0890*/  IADD3 R23, PT, PT, R23, R3, RZ ;  /* 0x0000000317177210 */ /* 0x000fe20007ffe0ff */
[----:B--2---:R-:W-:-:S04]  /*08a0*/  IMAD R3, R9, R6, RZ ;  /* 0x0000000609037224 */ /* 0x004fc800078e02ff */
[-C--:B------:R-:W-:Y:S02]  /*08b0*/  IMAD R3, R7, R8.reuse, R3 ;  /* 0x0000000807037224 */ /* 0x080fe400078e0203 */
[----:B------:R-:W-:-:S05]  /*08c0*/  IMAD.WIDE.U32 R6, R6, R8, R22 ;  /* 0x0000000806067225 */ /* 0x000fca00078e0016 */
[----:B------:R-:W-:Y:S01]  /*08d0*/  IADD3 R7, PT, PT, R7, R3, RZ ;  /* 0x0000000307077210 */ /* 0x000fe20007ffe0ff */
[----:B----4-:R-:W-:-:S04]  /*08e0*/  IMAD R3, R15, R12, RZ ;  /* 0x0000000c0f037224 */ /* 0x010fc800078e02ff */
[-C--:B------:R-:W-:Y:S02]  /*08f0*/  IMAD R3, R13, R14.reuse, R3 ;  /* 0x0000000e0d037224 */ /* 0x080fe400078e0203 */
[----:B------:R-:W-:-:S04]  /*0900*/  IMAD.WIDE.U32 R12, R12, R14, R6 ;  /* 0x0000000e0c0c7225 */ /* 0x000fc800078e0006 */
[----:B-----5:R-:W-:Y:S01]  /*0910*/  IMAD R5, R21, R18, RZ ;  /* 0x0000001215057224 */ /* 0x020fe200078e02ff */
[----:B------:R-:W-:-:S03]  /*0920*/  IADD3 R13, PT, PT, R13, R3, RZ ;  /* 0x000000030d0d7210 */ /* 0x000fc60007ffe0ff */
[-C--:B------:R-:W-:Y:S02]  /*0930*/  IMAD R5, R19, R20.reuse, R5 ;  /* 0x0000001413057224 */ /* 0x080fe400078e0205 */
[----:B------:R-:W-:-:S05]  /*0940*/  IMAD.WIDE.U32 R24, R18, R20, R12 ;  /* 0x0000001412187225 */ /* 0x000fca00078e000c */
[----:B------:R-:W-:-:S07]  /*0950*/  IADD3 R25, PT, PT, R25, R5, RZ ;  /* 0x0000000519197210 */ /* 0x000fce0007ffe0ff */
.L_x_3:
[----:B------:R-:W-:Y:S05]  /*0960*/  BRA.U !UP1, `(.L_x_0) ;  /* 0x0000000109a07547 */ /* 0x000fea000b800000 */
[----:B------:R-:W-:Y:S02]  /*0970*/  UISETP.NE.AND UP0, UPT, UR5, 0x1, UPT ;  /* 0x000000010500788c */ /* 0x000fe4000bf05270 */
[----:B------:R-:W-:-:S04]  /*0980*/  ULOP3.LUT UR6, UR18, 0x1, URZ, 0xc0, !UPT ;  /* 0x0000000112067892 */ /* 0x000fc8000f8ec0ff */
[----:B------:R-:W-:-:S03]  /*0990*/  UISETP.NE.U32.AND UP1, UPT, UR6, 0x1, UPT ;  /* 0x000000010600788c */ /* 0x000fc6000bf25070 */
[----:B------:R-:W-:Y:S08]  /*09a0*/  BRA.U !UP0, `(.L_x_4) ;  /* 0x0000000108587547 */ /* 0x000ff0000b800000 */
[----:B------:R-:W0:Y:S01]  /*09b0*/  LDC.64 R2, c[0x0][0x380] ;  /* 0x0000e000ff027b82 */ /* 0x000e220000000a00 */
[----:B------:R-:W-:Y:S02]  /*09c0*/  MOV R15, UR4 ;  /* 0x00000004000f7c02 */ /* 0x000fe40008000f00 */
[----:B------:R-:W-:-:S03]  /*09d0*/  IADD3 R13, PT, PT, R11, UR4, RZ ;  /* 0x000000040b0d7c10 */ /* 0x000fc6000fffe0ff */
[----:B------:R-:W-:Y:S02]  /*09e0*/  IMAD R15, R15, UR18, R0 ;  /* 0x000000120f0f7c24 */ /* 0x000fe4000f8e0200 */
[----:B------:R-:W1:Y:S01]  /*09f0*/  LDC.64 R4, c[0x0][0x388] ;  /* 0x0000e200ff047b82 */ /* 0x000e620000000a00 */
[----:B0-----:R-:W-:-:S05]  /*0a00*/  IMAD.WIDE R12, R13, 0x8, R2 ;  /* 0x000000080d0c7825 */ /* 0x001fca00078e0202 */
[----:B------:R-:W2:Y:S01]  /*0a10*/  LDG.E.64 R6, desc[UR16][R12.64] ;  /* 0x000000100c067981 */ /* 0x000ea2000c1e1b00 */
[----:B-1----:R-:W-:Y:S01]  /*0a20*/  IMAD.WIDE R14, R15, 0x8, R4 ;  /* 0x000000080f0e7825 */ /* 0x002fe200078e0204 */
[----:B------:R-:W-:Y:S02]  /*0a30*/  MOV R5, UR18 ;  /* 0x0000001200057c02 */ /* 0x000fe40008000f00 */
[----:B------:R-:W3:Y:S04]  /*0a40*/  LDG.E.64 R2, desc[UR16][R12.64+0x8] ;  /* 0x000008100c027981 */ /* 0x000ee8000c1e1b00 */
[----:B------:R-:W2:Y:S01]  /*0a50*/  LDG.E.64 R8, desc[UR16][R14.64] ;  /* 0x000000100e087981 */ /* 0x000ea2000c1e1b00 */
[----:B------:R-:W-:-:S06]  /*0a60*/  IMAD.WIDE.U32 R4, R5, 0x8, R14 ;  /* 0x0000000805047825 */ /* 0x000fcc00078e000e */
[----:B------:R-:W3:Y:S01]  /*0a70*/  LDG.E.64 R4, desc[UR16][R4.64] ;  /* 0x0000001004047981 */ /* 0x000ee2000c1e1b00 */
[----:B------:R-:W-:Y:S01]  /*0a80*/  UIADD3 UR4, UPT, UPT, UR4, 0x2, URZ ;  /* 0x0000000204047890 */ /* 0x000fe2000fffe0ff */
[----:B--2---:R-:W-:Y:S02]  /*0a90*/  IMAD R9, R9, R6, RZ ;  /* 0x0000000609097224 */ /* 0x004fe400078e02ff */
[----:B------:R-:W-:-:S04]  /*0aa0*/  IMAD.WIDE.U32 R24, R6, R8, R24 ;  /* 0x0000000806187225 */ /* 0x000fc800078e0018 */
[----:B------:R-:W-:Y:S02]  /*0ab0*/  IMAD R9, R7, R8, R9 ;  /* 0x0000000807097224 */ /* 0x000fe400078e0209 */
[----:B---3--:R-:W-:-:S03]  /*0ac0*/  IMAD R7, R5, R2, RZ ;  /* 0x0000000205077224 */ /* 0x008fc600078e02ff */
[----:B------:R-:W-:Y:S01]  /*0ad0*/  IADD3 R25, PT, PT, R25, R9, RZ ;  /* 0x0000000919197210 */ /* 0x000fe20007ffe0ff */
[-C--:B------:R-:W-:Y:S02]  /*0ae0*/  IMAD R7, R3, R4.reuse, R7 ;  /* 0x0000000403077224 */ /* 0x080fe400078e0207 */
[----:B------:R-:W-:-:S05]  /*0af0*/  IMAD.WIDE.U32 R24, R2, R4, R24 ;  /* 0x0000000402187225 */ /* 0x000fca00078e0018 */
[----:B------:R-:W-:-:S07]  /*0b00*/  IADD3 R25, PT, PT, R25, R7, RZ ;  /* 0x0000000719197210 */ /* 0x000fce0007ffe0ff */
.L_x_4:
[----:B------:R-:W-:Y:S05]  /*0b10*/  BRA.U UP1, `(.L_x_0) ;  /* 0x0000000101347547 */ /* 0x000fea000b800000 */
[----:B------:R-:W0:Y:S01]  /*0b20*/  LDC.64 R2, c[0x0][0x380] ;  /* 0x0000e000ff027b82 */ /* 0x000e220000000a00 */
[----:B------:R-:W-:Y:S02]  /*0b30*/  MOV R9, UR4 ;  /* 0x0000000400097c02 */ /* 0x000fe40008000f00 */
[----:B------:R-:W-:-:S03]  /*0b40*/  IADD3 R7, PT, PT, R11, UR4, RZ ;  /* 0x000000040b077c10 */ /* 0x000fc6000fffe0ff */
[----:B------:R-:W-:Y:S02]  /*0b50*/  IMAD R9, R9, UR18, R0 ;  /* 0x0000001209097c24 */ /* 0x000fe4000f8e0200 */
[----:B------:R-:W1:Y:S01]  /*0b60*/  LDC.64 R4, c[0x0][0x388] ;  /* 0x0000e200ff047b82 */ /* 0x000e620000000a00 */
[----:B0-----:R-:W-:-:S06]  /*0b70*/  IMAD.WIDE R2, R7, 0x8, R2 ;  /* 0x0000000807027825 */ /* 0x001fcc00078e0202 */
[----:B------:R-:W2:Y:S01]  /*0b80*/  LDG.E.64 R2, desc[UR16][R2.64] ;  /* 0x0000001002027981 */ /* 0x000ea2000c1e1b00 */
[----:B-1----:R-:W-:-:S06]  /*0b90*/  IMAD.WIDE R4, R9, 0x8, R4 ;  /* 0x0000000809047825 */ /* 0x002fcc00078e0204 */
[----:B------:R-:W2:Y:S02]  /*0ba0*/  LDG.E.64 R4, desc[UR16][R4.64] ;  /* 0x0000001004047981 */ /* 0x000ea4000c1e1b00 */
[----:B--2---:R-:W-:Y:S02]  /*0bb0*/  IMAD R7, R5, R2, RZ ;  /* 0x0000000205077224 */ /* 0x004fe400078e02ff */
[----:B------:R-:W-:-:S04]  /*0bc0*/  IMAD.WIDE.U32 R24, R2, R4, R24 ;  /* 0x0000000402187225 */ /* 0x000fc800078e0018 */
[----:B------:R-:W-:-:S05]  /*0bd0*/  IMAD R7, R3, R4, R7 ;  /* 0x0000000403077224 */ /* 0x000fca00078e0207 */
[----:B------:R-:W-:-:S07]  /*0be0*/  IADD3 R25, PT, PT, R25, R7, RZ ;  /* 0x0000000719197210 */ /* 0x000fce0007ffe0ff */
.L_x_0:
[----:B------:R-:W0:Y:S01]  /*0bf0*/  LDC.64 R2, c[0x0][0x390] ;  /* 0x0000e400ff027b82 */ /* 0x000e220000000a00 */
[----:B------:R-:W-:-:S05]  /*0c00*/  IADD3 R11, PT, PT, R11, R0, RZ ;  /* 0x000000000b0b7210 */ /* 0x000fca0007ffe0ff */
[----:B0-----:R-:W-:-:S05]  /*0c10*/  IMAD.WIDE R2, R11, 0x8, R2 ;  /* 0x000000080b027825 */ /* 0x001fca00078e0202 */
[----:B------:R-:W-:Y:S01]  /*0c20*/  STG.E.64 desc[UR16][R2.64], R24 ;  /* 0x0000001802007986 */ /* 0x000fe2000c101b10 */
[----:B------:R-:W-:Y:S05]  /*0c30*/  EXIT ;  /* 0x000000000000794d */ /* 0x000fea0003800000 */
.L_x_5:
[----:B------:R-:W-:-:S00]  /*0c40*/  BRA `(.L_x_5) ;  /* 0xfffffffc00fc7947 */ /* 0x000fc0000383ffff */
[----:B------:R-:W-:-:S00]  /*0c50*/  NOP ;  /* 0x0000000000007918 */ /* 0x000fc00000000000 */
        /* <DEDUP_REMOVED lines=10> */
.L_x_6:


//--------------------- .nv.shared.reserved.0     --------------------------
	.section	.nv.shared.reserved.0,"aw",@nobits
	.weak		__nv_reservedSMEM_offset_0_alias
	.size		__nv_reservedSMEM_offset_0_alias, 0, 64
	.other		__nv_reservedSMEM_offset_0_alias,@"STO_CUDA_RESERVED_SHARED STV_DEFAULT"
__nv_reservedSMEM_offset_0_alias:
	.zero		0
	.zero		64


//--------------------- .nv.constant0._Z10matrixMultPKlS0_Pli --------------------------
	.section	.nv.constant0._Z10matrixMultPKlS0_Pli,"a",@progbits
	.sectionflags	@""
	.align	4
.nv.constant0._Z10matrixMultPKlS0_Pli:
	.zero		924


//--------------------- SYMBOLS --------------------------

	.type		.nv.reservedSmem.offset0,@object
	.size		.nv.reservedSmem.offset0,0x4
